	.headerflags	@"EF_CUDA_TEXMODE_UNIFIED EF_CUDA_64BIT_ADDRESS EF_CUDA_SM86 EF_CUDA_VIRTUAL_SM(EF_CUDA_SM86)"
	.elftype	@"ET_EXEC"


//--------------------- .nv.info                  --------------------------
	.section	.nv.info,"",@"SHT_CUDA_INFO"
	.align	4


	//----- nvinfo : EIATTR_REGCOUNT
	.align		4
        /*0000*/ 	.byte	0x04, 0x2f
        /*0002*/ 	.short	(.L_1 - .L_0)
	.align		4
.L_0:
        /*0004*/ 	.word	index@(triton_poi_fused__to_copy_5)
        /*0008*/ 	.word	0x00000008


	//----- nvinfo : EIATTR_MIN_STACK_SIZE
	.align		4
.L_1:
        /*000c*/ 	.byte	0x04, 0x12
        /*000e*/ 	.short	(.L_3 - .L_2)
	.align		4
.L_2:
        /*0010*/ 	.word	index@(triton_poi_fused__to_copy_5)
        /*0014*/ 	.word	0x00000000


	//----- nvinfo : EIATTR_FRAME_SIZE
	.align		4
.L_3:
        /*0018*/ 	.byte	0x04, 0x11
        /*001a*/ 	.short	(.L_5 - .L_4)
	.align		4
.L_4:
        /*001c*/ 	.word	index@(triton_poi_fused__to_copy_5)
        /*0020*/ 	.word	0x00000000


	//----- nvinfo : EIATTR_MIN_STACK_SIZE
	.align		4
.L_5:
        /*0024*/ 	.byte	0x04, 0x12
        /*0026*/ 	.short	(.L_7 - .L_6)
	.align		4
.L_6:
        /*0028*/ 	.word	index@(triton_poi_fused__to_copy_5)
        /*002c*/ 	.word	0x00000000
.L_7:


//--------------------- .nv.info.triton_poi_fused__to_copy_5 --------------------------
	.section	.nv.info.triton_poi_fused__to_copy_5,"",@"SHT_CUDA_INFO"
	.sectionflags	@""
	.align	4


	//----- nvinfo : EIATTR_CUDA_API_VERSION
	.align		4
        /*0000*/ 	.byte	0x04, 0x37
        /*0002*/ 	.short	(.L_9 - .L_8)
.L_8:
        /*0004*/ 	.word	0x0000007c


	//----- nvinfo : EIATTR_SW2861232_WAR
	.align		4
.L_9:
        /*0008*/ 	.byte	0x01, 0x35
	.zero		2


	//----- nvinfo : EIATTR_PARAM_CBANK
	.align		4
        /*000c*/ 	.byte	0x04, 0x0a
        /*000e*/ 	.short	(.L_11 - .L_10)
	.align		4
.L_10:
        /*0010*/ 	.word	index@(.nv.constant0.triton_poi_fused__to_copy_5)
        /*0014*/ 	.short	0x0160
        /*0016*/ 	.short	0x0020


	//----- nvinfo : EIATTR_CBANK_PARAM_SIZE
	.align		4
.L_11:
        /*0018*/ 	.byte	0x03, 0x19
        /*001a*/ 	.short	0x0020


	//----- nvinfo : EIATTR_KPARAM_INFO
	.align		4
        /*001c*/ 	.byte	0x04, 0x17
        /*001e*/ 	.short	(.L_13 - .L_12)
.L_12:
        /*0020*/ 	.word	0x00000000
        /*0024*/ 	.short	0x0003
        /*0026*/ 	.short	0x0018
        /*0028*/ 	.byte	0x00, 0xf4, 0x21, 0x00


	//----- nvinfo : EIATTR_KPARAM_INFO
	.align		4
.L_13:
        /*002c*/ 	.byte	0x04, 0x17
        /*002e*/ 	.short	(.L_15 - .L_14)
.L_14:
        /*0030*/ 	.word	0x00000000
        /*0034*/ 	.short	0x0002
        /*0036*/ 	.short	0x0010
        /*0038*/ 	.byte	0x00, 0xf0, 0x11, 0x00


	//----- nvinfo : EIATTR_KPARAM_INFO
	.align		4
.L_15:
        /*003c*/ 	.byte	0x04, 0x17
        /*003e*/ 	.short	(.L_17 - .L_16)
.L_16:
        /*0040*/ 	.word	0x00000000
        /*0044*/ 	.short	0x0001
        /*0046*/ 	.short	0x0008
        /*0048*/ 	.byte	0x00, 0xf4, 0x21, 0x00


	//----- nvinfo : EIATTR_KPARAM_INFO
	.align		4
.L_17:
        /*004c*/ 	.byte	0x04, 0x17
        /*004e*/ 	.short	(.L_19 - .L_18)
.L_18:
        /*0050*/ 	.word	0x00000000
        /*0054*/ 	.short	0x0000
        /*0056*/ 	.short	0x0000
        /*0058*/ 	.byte	0x00, 0xf4, 0x21, 0x00


	//----- nvinfo : EIATTR_MAXREG_COUNT
	.align		4
.L_19:
        /*005c*/ 	.byte	0x03, 0x1b
        /*005e*/ 	.short	0x00ff


	//----- nvinfo : EIATTR_EXIT_INSTR_OFFSETS
	.align		4
        /*0060*/ 	.byte	0x04, 0x1c
        /*0062*/ 	.short	(.L_21 - .L_20)


	//   ....[0]....
.L_20:
        /*0064*/ 	.word	0x000000f0


	//   ....[1]....
        /*0068*/ 	.word	0x00000130


	//----- nvinfo : EIATTR_REQNTID
	.align		4
.L_21:
        /*006c*/ 	.byte	0x04, 0x10
        /*006e*/ 	.short	(.L_23 - .L_22)
.L_22:
        /*0070*/ 	.word	0x00000080
        /*0074*/ 	.word	0x00000001
        /*0078*/ 	.word	0x00000001


	//----- nvinfo : EIATTR_CRS_STACK_SIZE
	.align		4
.L_23:
        /*007c*/ 	.byte	0x04, 0x1e
        /*007e*/ 	.short	(.L_25 - .L_24)
.L_24:
        /*0080*/ 	.word	0x00000000
.L_25:


//--------------------- .nv.callgraph             --------------------------
	.section	.nv.callgraph,"",@"SHT_CUDA_CALLGRAPH"
	.align	4
	.sectionentsize	8
	.align		4
        /*0000*/ 	.word	0x00000000
	.align		4
        /*0004*/ 	.word	0xffffffff
	.align		4
        /*0008*/ 	.word	0x00000000
	.align		4
        /*000c*/ 	.word	0xfffffffe
	.align		4
        /*0010*/ 	.word	0x00000000
	.align		4
        /*0014*/ 	.word	0xfffffffd
	.align		4
        /*0018*/ 	.word	0x00000000
	.align		4
        /*001c*/ 	.word	0xfffffffc


//--------------------- .nv.rel.action            --------------------------
	.section	.nv.rel.action,"",@"SHT_CUDA_RELOCINFO"
	.align	8
	.sectionentsize	8
        /*0000*/ 	.byte	0x73, 0x00, 0x00, 0x00, 0x00, 0x00, 0x00, 0x00, 0x00, 0x00, 0x00, 0x11, 0x25, 0x00, 0x05, 0x36


//--------------------- .nv.constant0.triton_poi_fused__to_copy_5 --------------------------
	.section	.nv.constant0.triton_poi_fused__to_copy_5,"a",@progbits
	.sectionflags	@""
	.align	4
.nv.constant0.triton_poi_fused__to_copy_5:
	.zero		384


//--------------------- .text.triton_poi_fused__to_copy_5 --------------------------
	.section	.text.triton_poi_fused__to_copy_5,"ax",@progbits
	.sectioninfo	@"SHI_REGISTERS=8"
	.align	128
        .global         triton_poi_fused__to_copy_5
        .type           triton_poi_fused__to_copy_5,@function
        .size           triton_poi_fused__to_copy_5,(.L_x_3 - triton_poi_fused__to_copy_5)
        .other          triton_poi_fused__to_copy_5,@"STO_CUDA_ENTRY STV_DEFAULT"
triton_poi_fused__to_copy_5:
.text.triton_poi_fused__to_copy_5:
[----:B------:R-:W-:Y:S02]  /*0000*/  IMAD.MOV.U32 R1, RZ, RZ, c[0x0][0x28] ;  /* 0x00000a00ff017624 */ /* 0x000fe400078e00ff */
[----:B------:R-:W0:Y:S01]  /*0010*/  S2R R0, SR_TID.X ;  /* 0x0000000000007919 */ /* 0x000e220000002100 */
[----:B------:R-:W-:Y:S01]  /*0020*/  ULDC.64 UR4, c[0x0][0x118] ;  /* 0x0000460000047ab9 */ /* 0x000fe20000000a00 */
[----:B------:R-:W-:Y:S01]  /*0030*/  BSSY B0, `(.L_x_0) ;  /* 0x000000b000007945 */ /* 0x000fe20003800000 */
[----:B------:R-:W-:Y:S01]  /*0040*/  IMAD.MOV.U32 R5, RZ, RZ, 0x2 ;  /* 0x00000002ff057424 */ /* 0x000fe200078e00ff */
[----:B------:R-:W1:Y:S01]  /*0050*/  S2R R3, SR_CTAID.X ;  /* 0x0000000000037919 */ /* 0x000e620000002500 */
[----:B------:R-:W-:Y:S02]  /*0060*/  MOV R2, RZ ;  /* 0x000000ff00027202 */ /* 0x000fe40000000f00 */
[----:B0-----:R-:W-:-:S04]  /*0070*/  LOP3.LUT R0, R0, 0x7f, RZ, 0xc0, !PT ;  /* 0x0000007f00007812 */ /* 0x001fc800078ec0ff */
[----:B-1----:R-:W-:-:S04]  /*0080*/  LEA R0, R3, R0, 0x7 ;  /* 0x0000000003007211 */ /* 0x002fc800078e38ff */
[----:B------:R-:W-:-:S13]  /*0090*/  ISETP.GE.AND P0, PT, R0, 0x1200, PT ;  /* 0x000012000000780c */ /* 0x000fda0003f06270 */
[----:B------:R-:W-:Y:S05]  /*00a0*/  @P0 BRA `(.L_x_1) ;  /* 0x0000003000000947 */ /* 0x000fea0003800000 */
[----:B------:R-:W-:-:S04]  /*00b0*/  IMAD.MOV.U32 R3, RZ, RZ, 0x4 ;  /* 0x00000004ff037424 */ /* 0x000fc800078e00ff */
[----:B------:R-:W-:-:S06]  /*00c0*/  IMAD.WIDE R2, R0, R3, c[0x0][0x160] ;  /* 0x0000580000027625 */ /* 0x000fcc00078e0203 */
[----:B------:R0:W5:Y:S02]  /*00d0*/  LDG.E R2, [R2.64] ;  /* 0x0000000402027981 */ /* 0x000164000c1e1900 */
.L_x_1:
[----:B------:R-:W-:Y:S05]  /*00e0*/  BSYNC B0 ;  /* 0x0000000000007941 */ /* 0x000fea0003800000 */
.L_x_0:
[----:B------:R-:W-:Y:S05]  /*00f0*/  @P0 EXIT ;  /* 0x000000000000094d */ /* 0x000fea0003800000 */
[----:B-----5:R-:W-:Y:S01]  /*0100*/  F2FP.BF16.PACK_AB R4, RZ, R2 ;  /* 0x00000002ff04723e */ /* 0x020fe200000010ff */
[----:B0-----:R-:W-:-:S05]  /*0110*/  IMAD.WIDE R2, R0, R5, c[0x0][0x168] ;  /* 0x00005a0000027625 */ /* 0x001fca00078e0205 */
[----:B------:R-:W-:Y:S01]  /*0120*/  STG.E.U16 [R2.64], R4 ;  /* 0x0000000402007986 */ /* 0x000fe2000c101504 */
[----:B------:R-:W-:Y:S05]  /*0130*/  EXIT ;  /* 0x000000000000794d */ /* 0x000fea0003800000 */
.L_x_2:
[----:B------:R-:W-:-:S00]  /*0140*/  BRA `(.L_x_2) ;  /* 0xfffffff000007947 */ /* 0x000fc0000383ffff */
[----:B------:R-:W-:-:S00]  /*0150*/  NOP ;  /* 0x0000000000007918 */ /* 0x000fc00000000000 */
        /* <DEDUP_REMOVED lines=10> */
.L_x_3:
